//
// Generated by NVIDIA NVVM Compiler
//
// Compiler Build ID: CL-36424714
// Cuda compilation tools, release 13.0, V13.0.88
// Based on NVVM 20.0.0
//

.version 9.0
.target sm_100
.address_size 64

	// .globl	_Z13sgd_optimizerPfS_S_i

.visible .entry _Z13sgd_optimizerPfS_S_i(
	.param .u64 .ptr .align 1 _Z13sgd_optimizerPfS_S_i_param_0,
	.param .u64 .ptr .align 1 _Z13sgd_optimizerPfS_S_i_param_1,
	.param .u64 .ptr .align 1 _Z13sgd_optimizerPfS_S_i_param_2,
	.param .u32 _Z13sgd_optimizerPfS_S_i_param_3
)
{
	.reg .pred 	%p<2>;
	.reg .b32 	%r<6>;
	.reg .b32 	%f<6>;
	.reg .b64 	%rd<10>;

	ld.param.u64 	%rd1, [_Z13sgd_optimizerPfS_S_i_param_0];
	ld.param.u64 	%rd2, [_Z13sgd_optimizerPfS_S_i_param_1];
	ld.param.u64 	%rd3, [_Z13sgd_optimizerPfS_S_i_param_2];
	ld.param.u32 	%r2, [_Z13sgd_optimizerPfS_S_i_param_3];
	mov.u32 	%r3, %ctaid.x;
	mov.u32 	%r4, %ntid.x;
	mov.u32 	%r5, %tid.x;
	mad.lo.s32 	%r1, %r3, %r4, %r5;
	setp.ge.s32 	%p1, %r1, %r2;
	@%p1 bra 	$L__BB0_2;
	cvta.to.global.u64 	%rd4, %rd1;
	cvta.to.global.u64 	%rd5, %rd3;
	cvta.to.global.u64 	%rd6, %rd2;
	mul.wide.s32 	%rd7, %r1, 4;
	add.s64 	%rd8, %rd4, %rd7;
	ld.global.f32 	%f1, [%rd8];
	ld.global.f32 	%f2, [%rd5];
	add.s64 	%rd9, %rd6, %rd7;
	ld.global.f32 	%f3, [%rd9];
	mul.f32 	%f4, %f2, %f3;
	sub.f32 	%f5, %f1, %f4;
	st.global.f32 	[%rd8], %f5;
$L__BB0_2:
	ret;

}


// ===== COMPILED SASS (sm_100) =====

	.target	sm_100

	.elftype	@"ET_EXEC"


//--------------------- .note.nv.tkinfo           --------------------------
	.section	.note.nv.tkinfo,"",@"SHT_NOTE"
	.sectionflags	@"SHF_NOTE_NV_TKINFO"
	.tkinfo
        /*0018*/ 	.word	0x00000002
        /*0030*/ 	.string	""
        /*0030*/ 	.string	"ptxas"
        /*0030*/ 	.string	"Cuda compilation tools, release 13.0, V13.0.88"
        /*0030*/ 	.string	"Build cuda_13.0.r13.0/compiler.36424714_0"
        /*0030*/ 	.string	"-arch sm_100 -m 64 "



//--------------------- .note.nv.cuinfo           --------------------------
	.section	.note.nv.cuinfo,"",@"SHT_NOTE"
	.sectionflags	@"SHF_NOTE_NV_CUINFO"
        /*0018*/ 	.short	0x0002
        /*001a*/ 	.short	0x0064
        /*001c*/ 	.short	0x0082
	.zero		2


//--------------------- .nv.info                  --------------------------
	.section	.nv.info,"",@"SHT_CUDA_INFO"
	.align	4


	//----- nvinfo : EIATTR_REGCOUNT
	.align		4
        /*0000*/ 	.byte	0x04, 0x2f
        /*0002*/ 	.short	(.L_1 - .L_0)
	.align		4
.L_0:
        /*0004*/ 	.word	index@(_Z13sgd_optimizerPfS_S_i)
        /*0008*/ 	.word	0x0000000c


	//----- nvinfo : EIATTR_FRAME_SIZE
	.align		4
.L_1:
        /*000c*/ 	.byte	0x04, 0x11
        /*000e*/ 	.short	(.L_3 - .L_2)
	.align		4
.L_2:
        /*0010*/ 	.word	index@(_Z13sgd_optimizerPfS_S_i)
        /*0014*/ 	.word	0x00000000


	//----- nvinfo : EIATTR_MIN_STACK_SIZE
	.align		4
.L_3:
        /*0018*/ 	.byte	0x04, 0x12
        /*001a*/ 	.short	(.L_5 - .L_4)
	.align		4
.L_4:
        /*001c*/ 	.word	index@(_Z13sgd_optimizerPfS_S_i)
        /*0020*/ 	.word	0x00000000
.L_5:


//--------------------- .nv.compat                --------------------------
	.section	.nv.compat,"",@"SHT_CUDA_COMPAT_INFO"
	.align	4
        /*0000*/ 	.byte	0x02, 0x09, 0x00, 0x00, 0x02, 0x02, 0x01, 0x00, 0x02, 0x05, 0x05, 0x00, 0x03, 0x07, 0x01, 0x01
        /*0010*/ 	.byte	0x02, 0x03, 0x00, 0x00, 0x02, 0x06, 0x01, 0x00, 0x04, 0x0b, 0x08, 0x00, 0x09, 0x00, 0x00, 0x00
        /*0020*/ 	.byte	0x00, 0x00, 0x00, 0x00


//--------------------- .nv.info._Z13sgd_optimizerPfS_S_i --------------------------
	.section	.nv.info._Z13sgd_optimizerPfS_S_i,"",@"SHT_CUDA_INFO"
	.sectionflags	@""
	.align	4


	//----- nvinfo : EIATTR_CUDA_API_VERSION
	.align		4
        /*0000*/ 	.byte	0x04, 0x37
        /*0002*/ 	.short	(.L_7 - .L_6)
.L_6:
        /*0004*/ 	.word	0x00000082


	//----- nvinfo : EIATTR_KPARAM_INFO
	.align		4
.L_7:
        /*0008*/ 	.byte	0x04, 0x17
        /*000a*/ 	.short	(.L_9 - .L_8)
.L_8:
        /*000c*/ 	.word	0x00000000
        /*0010*/ 	.short	0x0003
        /*0012*/ 	.short	0x0018
        /*0014*/ 	.byte	0x00, 0xf0, 0x11, 0x00


	//----- nvinfo : EIATTR_KPARAM_INFO
	.align		4
.L_9:
        /*0018*/ 	.byte	0x04, 0x17
        /*001a*/ 	.short	(.L_11 - .L_10)
.L_10:
        /*001c*/ 	.word	0x00000000
        /*0020*/ 	.short	0x0002
        /*0022*/ 	.short	0x0010
        /*0024*/ 	.byte	0x00, 0xf5, 0x21, 0x00


	//----- nvinfo : EIATTR_KPARAM_INFO
	.align		4
.L_11:
        /*0028*/ 	.byte	0x04, 0x17
        /*002a*/ 	.short	(.L_13 - .L_12)
.L_12:
        /*002c*/ 	.word	0x00000000
        /*0030*/ 	.short	0x0001
        /*0032*/ 	.short	0x0008
        /*0034*/ 	.byte	0x00, 0xf5, 0x21, 0x00


	//----- nvinfo : EIATTR_KPARAM_INFO
	.align		4
.L_13:
        /*0038*/ 	.byte	0x04, 0x17
        /*003a*/ 	.short	(.L_15 - .L_14)
.L_14:
        /*003c*/ 	.word	0x00000000
        /*0040*/ 	.short	0x0000
        /*0042*/ 	.short	0x0000
        /*0044*/ 	.byte	0x00, 0xf5, 0x21, 0x00


	//----- nvinfo : EIATTR_SPARSE_MMA_MASK
	.align		4
.L_15:
        /*0048*/ 	.byte	0x03, 0x50
        /*004a*/ 	.short	0x0000


	//----- nvinfo : EIATTR_MAXREG_COUNT
	.align		4
        /*004c*/ 	.byte	0x03, 0x1b
        /*004e*/ 	.short	0x00ff


	//----- nvinfo : EIATTR_MERCURY_ISA_VERSION
	.align		4
        /*0050*/ 	.byte	0x03, 0x5f
        /*0052*/ 	.short	0x0101


	//----- nvinfo : EIATTR_VRC_CTA_INIT_COUNT
	.align		4
        /*0054*/ 	.byte	0x02, 0x4a
	.zero		1
	.zero		1


	//----- nvinfo : EIATTR_EXIT_INSTR_OFFSETS
	.align		4
        /*0058*/ 	.byte	0x04, 0x1c
        /*005a*/ 	.short	(.L_17 - .L_16)


	//   ....[0]....
.L_16:
        /*005c*/ 	.word	0x00000070


	//   ....[1]....
        /*0060*/ 	.word	0x00000130


	//----- nvinfo : EIATTR_CBANK_PARAM_SIZE
	.align		4
.L_17:
        /*0064*/ 	.byte	0x03, 0x19
        /*0066*/ 	.short	0x001c


	//----- nvinfo : EIATTR_PARAM_CBANK
	.align		4
        /*0068*/ 	.byte	0x04, 0x0a
        /*006a*/ 	.short	(.L_19 - .L_18)
	.align		4
.L_18:
        /*006c*/ 	.word	index@(.nv.constant0._Z13sgd_optimizerPfS_S_i)
        /*0070*/ 	.short	0x0380
        /*0072*/ 	.short	0x001c


	//----- nvinfo : EIATTR_SW_WAR
	.align		4
.L_19:
        /*0074*/ 	.byte	0x04, 0x36
        /*0076*/ 	.short	(.L_21 - .L_20)
.L_20:
        /*0078*/ 	.word	0x00000008
.L_21:


//--------------------- .nv.callgraph             --------------------------
	.section	.nv.callgraph,"",@"SHT_CUDA_CALLGRAPH"
	.align	4
	.sectionentsize	8
	.align		4
        /*0000*/ 	.word	0x00000000
	.align		4
        /*0004*/ 	.word	0xffffffff
	.align		4
        /*0008*/ 	.word	0x00000000
	.align		4
        /*000c*/ 	.word	0xfffffffe
	.align		4
        /*0010*/ 	.word	0x00000000
	.align		4
        /*0014*/ 	.word	0xfffffffd
	.align		4
        /*0018*/ 	.word	0x00000000
	.align		4
        /*001c*/ 	.word	0xfffffffc


//--------------------- .text._Z13sgd_optimizerPfS_S_i --------------------------
	.section	.text._Z13sgd_optimizerPfS_S_i,"ax",@progbits
	.align	128
        .global         _Z13sgd_optimizerPfS_S_i
        .type           _Z13sgd_optimizerPfS_S_i,@function
        .size           _Z13sgd_optimizerPfS_S_i,(.L_x_1 - _Z13sgd_optimizerPfS_S_i)
        .other          _Z13sgd_optimizerPfS_S_i,@"STO_CUDA_ENTRY STV_DEFAULT"
_Z13sgd_optimizerPfS_S_i:
.text._Z13sgd_optimizerPfS_S_i:
[----:B------:R-:W-:Y:S01]  /*0000*/  LDC R1, c[0x0][0x37c] ;  /* 0x0000df00ff017b82 */ /* 0x000fe20000000800 */
[----:B------:R-:W0:Y:S07]  /*0010*/  S2R R0, SR_TID.X ;  /* 0x0000000000007919 */ /* 0x000e2e0000002100 */
[----:B------:R-:W0:Y:S01]  /*0020*/  S2UR UR4, SR_CTAID.X ;  /* 0x00000000000479c3 */ /* 0x000e220000002500 */
[----:B------:R-:W1:Y:S07]  /*0030*/  LDCU UR5, c[0x0][0x398] ;  /* 0x00007300ff0577ac */ /* 0x000e6e0008000800 */
[----:B------:R-:W0:Y:S02]  /*0040*/  LDC R9, c[0x0][0x360] ;  /* 0x0000d800ff097b82 */ /* 0x000e240000000800 */
[----:B0-----:R-:W-:-:S05]  /*0050*/  IMAD R9, R9, UR4, R0 ;  /* 0x0000000409097c24 */ /* 0x001fca000f8e0200 */
[----:B-1----:R-:W-:-:S13]  /*0060*/  ISETP.GE.AND P0, PT, R9, UR5, PT ;  /* 0x0000000509007c0c */ /* 0x002fda000bf06270 */
[----:B------:R-:W-:Y:S05]  /*0070*/  @P0 EXIT ;  /* 0x000000000000094d */ /* 0x000fea0003800000 */
[----:B------:R-:W0:Y:S01]  /*0080*/  LDC.64 R6, c[0x0][0x388] ;  /* 0x0000e200ff067b82 */ /* 0x000e220000000a00 */
[----:B------:R-:W1:Y:S07]  /*0090*/  LDCU.64 UR4, c[0x0][0x358] ;  /* 0x00006b00ff0477ac */ /* 0x000e6e0008000a00 */
[----:B------:R-:W2:Y:S08]  /*00a0*/  LDC.64 R2, c[0x0][0x380] ;  /* 0x0000e000ff027b82 */ /* 0x000eb00000000a00 */
[----:B------:R-:W3:Y:S01]  /*00b0*/  LDC.64 R4, c[0x0][0x390] ;  /* 0x0000e400ff047b82 */ /* 0x000ee20000000a00 */
[----:B0-----:R-:W-:-:S06]  /*00c0*/  IMAD.WIDE R6, R9, 0x4, R6 ;  /* 0x0000000409067825 */ /* 0x001fcc00078e0206 */
[----:B-1----:R-:W4:Y:S01]  /*00d0*/  LDG.E R6, desc[UR4][R6.64] ;  /* 0x0000000406067981 */ /* 0x002f22000c1e1900 */
[----:B--2---:R-:W-:-:S05]  /*00e0*/  IMAD.WIDE R2, R9, 0x4, R2 ;  /* 0x0000000409027825 */ /* 0x004fca00078e0202 */
[----:B------:R-:W4:Y:S04]  /*00f0*/  LDG.E R0, desc[UR4][R2.64] ;  /* 0x0000000402007981 */ /* 0x000f28000c1e1900 */
[----:B---3--:R-:W4:Y:S02]  /*0100*/  LDG.E R5, desc[UR4][R4.64] ;  /* 0x0000000404057981 */ /* 0x008f24000c1e1900 */
[----:B----4-:R-:W-:-:S05]  /*0110*/  FFMA R9, -R5, R6, R0 ;  /* 0x0000000605097223 */ /* 0x010fca0000000100 */
[----:B------:R-:W-:Y:S01]  /*0120*/  STG.E desc[UR4][R2.64], R9 ;  /* 0x0000000902007986 */ /* 0x000fe2000c101904 */
[----:B------:R-:W-:Y:S05]  /*0130*/  EXIT ;  /* 0x000000000000794d */ /* 0x000fea0003800000 */
.L_x_0:
[----:B------:R-:W-:-:S00]  /*0140*/  BRA `(.L_x_0) ;  /* 0xfffffffc00fc7947 */ /* 0x000fc0000383ffff */
[----:B------:R-:W-:-:S00]  /*0150*/  NOP ;  /* 0x0000000000007918 */ /* 0x000fc00000000000 */
        /* <DEDUP_REMOVED lines=10> */
.L_x_1:


//--------------------- .nv.shared.reserved.0     --------------------------
	.section	.nv.shared.reserved.0,"aw",@nobits
	.weak		__nv_reservedSMEM_offset_0_alias
	.size		__nv_reservedSMEM_offset_0_alias, 0, 64
	.other		__nv_reservedSMEM_offset_0_alias,@"STO_CUDA_RESERVED_SHARED STV_DEFAULT"
__nv_reservedSMEM_offset_0_alias:
	.zero		0
	.zero		64


//--------------------- .nv.constant0._Z13sgd_optimizerPfS_S_i --------------------------
	.section	.nv.constant0._Z13sgd_optimizerPfS_S_i,"a",@progbits
	.sectionflags	@""
	.align	4
.nv.constant0._Z13sgd_optimizerPfS_S_i:
	.zero		924


//--------------------- SYMBOLS --------------------------

	.type		.nv.reservedSmem.offset0,@object
	.size		.nv.reservedSmem.offset0,0x4
